//
// Generated by NVIDIA NVVM Compiler
//
// Compiler Build ID: CL-36424714
// Cuda compilation tools, release 13.0, V13.0.88
// Based on NVVM 20.0.0
//

.version 9.0
.target sm_100
.address_size 64

	// .globl	_Z15gpu_matrix_multPiS_S_iii

.visible .entry _Z15gpu_matrix_multPiS_S_iii(
	.param .u64 .ptr .align 1 _Z15gpu_matrix_multPiS_S_iii_param_0,
	.param .u64 .ptr .align 1 _Z15gpu_matrix_multPiS_S_iii_param_1,
	.param .u64 .ptr .align 1 _Z15gpu_matrix_multPiS_S_iii_param_2,
	.param .u32 _Z15gpu_matrix_multPiS_S_iii_param_3,
	.param .u32 _Z15gpu_matrix_multPiS_S_iii_param_4,
	.param .u32 _Z15gpu_matrix_multPiS_S_iii_param_5
)
{
	.reg .pred 	%p<11>;
	.reg .b32 	%r<108>;
	.reg .b64 	%rd<53>;

	ld.param.u64 	%rd7, [_Z15gpu_matrix_multPiS_S_iii_param_0];
	ld.param.u64 	%rd8, [_Z15gpu_matrix_multPiS_S_iii_param_1];
	ld.param.u64 	%rd6, [_Z15gpu_matrix_multPiS_S_iii_param_2];
	ld.param.u32 	%r32, [_Z15gpu_matrix_multPiS_S_iii_param_3];
	ld.param.u32 	%r30, [_Z15gpu_matrix_multPiS_S_iii_param_4];
	ld.param.u32 	%r31, [_Z15gpu_matrix_multPiS_S_iii_param_5];
	cvta.to.global.u64 	%rd1, %rd8;
	cvta.to.global.u64 	%rd2, %rd7;
	mov.u32 	%r33, %ctaid.y;
	mov.u32 	%r34, %ntid.y;
	mov.u32 	%r35, %tid.y;
	mad.lo.s32 	%r1, %r33, %r34, %r35;
	mov.u32 	%r36, %ctaid.x;
	mov.u32 	%r37, %ntid.x;
	mov.u32 	%r38, %tid.x;
	mad.lo.s32 	%r2, %r36, %r37, %r38;
	min.s32 	%r39, %r32, %r31;
	setp.le.s32 	%p1, %r39, %r2;
	@%p1 bra 	$L__BB0_14;
	setp.lt.s32 	%p2, %r30, 1;
	mov.b32 	%r107, 0;
	@%p2 bra 	$L__BB0_13;
	mul.lo.s32 	%r3, %r30, %r1;
	and.b32  	%r4, %r30, 7;
	setp.lt.u32 	%p3, %r30, 8;
	mov.b32 	%r102, 0;
	mov.u32 	%r107, %r102;
	@%p3 bra 	$L__BB0_5;
	and.b32  	%r102, %r30, 2147483640;
	neg.s32 	%r96, %r102;
	shl.b32 	%r7, %r31, 3;
	mul.wide.u32 	%rd9, %r3, 4;
	add.s64 	%rd10, %rd9, %rd2;
	add.s64 	%rd52, %rd10, 16;
	mov.b32 	%r107, 0;
	mul.wide.s32 	%rd13, %r31, 4;
	mov.u32 	%r95, %r2;
$L__BB0_4:
	.pragma "nounroll";
	ld.global.u32 	%r44, [%rd52+-16];
	mul.wide.s32 	%rd11, %r95, 4;
	add.s64 	%rd12, %rd1, %rd11;
	ld.global.u32 	%r45, [%rd12];
	mad.lo.s32 	%r46, %r45, %r44, %r107;
	ld.global.u32 	%r47, [%rd52+-12];
	add.s64 	%rd14, %rd12, %rd13;
	ld.global.u32 	%r48, [%rd14];
	mad.lo.s32 	%r49, %r48, %r47, %r46;
	ld.global.u32 	%r50, [%rd52+-8];
	add.s64 	%rd15, %rd14, %rd13;
	ld.global.u32 	%r51, [%rd15];
	mad.lo.s32 	%r52, %r51, %r50, %r49;
	ld.global.u32 	%r53, [%rd52+-4];
	add.s64 	%rd16, %rd15, %rd13;
	ld.global.u32 	%r54, [%rd16];
	mad.lo.s32 	%r55, %r54, %r53, %r52;
	ld.global.u32 	%r56, [%rd52];
	add.s64 	%rd17, %rd16, %rd13;
	ld.global.u32 	%r57, [%rd17];
	mad.lo.s32 	%r58, %r57, %r56, %r55;
	ld.global.u32 	%r59, [%rd52+4];
	add.s64 	%rd18, %rd17, %rd13;
	ld.global.u32 	%r60, [%rd18];
	mad.lo.s32 	%r61, %r60, %r59, %r58;
	ld.global.u32 	%r62, [%rd52+8];
	add.s64 	%rd19, %rd18, %rd13;
	ld.global.u32 	%r63, [%rd19];
	mad.lo.s32 	%r64, %r63, %r62, %r61;
	ld.global.u32 	%r65, [%rd52+12];
	add.s64 	%rd20, %rd19, %rd13;
	ld.global.u32 	%r66, [%rd20];
	mad.lo.s32 	%r107, %r66, %r65, %r64;
	add.s32 	%r96, %r96, 8;
	add.s32 	%r95, %r95, %r7;
	add.s64 	%rd52, %rd52, 32;
	setp.ne.s32 	%p4, %r96, 0;
	@%p4 bra 	$L__BB0_4;
$L__BB0_5:
	setp.eq.s32 	%p5, %r4, 0;
	@%p5 bra 	$L__BB0_13;
	and.b32  	%r17, %r30, 3;
	setp.lt.u32 	%p6, %r4, 4;
	@%p6 bra 	$L__BB0_8;
	add.s32 	%r68, %r102, %r3;
	mul.wide.u32 	%rd21, %r68, 4;
	add.s64 	%rd22, %rd2, %rd21;
	ld.global.u32 	%r69, [%rd22];
	mad.lo.s32 	%r70, %r102, %r31, %r2;
	mul.wide.s32 	%rd23, %r70, 4;
	add.s64 	%rd24, %rd1, %rd23;
	ld.global.u32 	%r71, [%rd24];
	mad.lo.s32 	%r72, %r71, %r69, %r107;
	cvt.u64.u32 	%rd25, %r3;
	cvt.u64.u32 	%rd26, %r102;
	add.s64 	%rd27, %rd26, %rd25;
	shl.b64 	%rd28, %rd27, 2;
	add.s64 	%rd29, %rd2, %rd28;
	ld.global.u32 	%r73, [%rd29+4];
	mul.wide.s32 	%rd30, %r31, 4;
	add.s64 	%rd31, %rd24, %rd30;
	ld.global.u32 	%r74, [%rd31];
	mad.lo.s32 	%r75, %r74, %r73, %r72;
	ld.global.u32 	%r76, [%rd29+8];
	add.s64 	%rd32, %rd31, %rd30;
	ld.global.u32 	%r77, [%rd32];
	mad.lo.s32 	%r78, %r77, %r76, %r75;
	ld.global.u32 	%r79, [%rd29+12];
	add.s64 	%rd33, %rd32, %rd30;
	ld.global.u32 	%r80, [%rd33];
	mad.lo.s32 	%r107, %r80, %r79, %r78;
	add.s32 	%r102, %r102, 4;
$L__BB0_8:
	setp.eq.s32 	%p7, %r17, 0;
	@%p7 bra 	$L__BB0_13;
	setp.eq.s32 	%p8, %r17, 1;
	@%p8 bra 	$L__BB0_11;
	add.s32 	%r82, %r102, %r3;
	mul.wide.u32 	%rd34, %r82, 4;
	add.s64 	%rd35, %rd2, %rd34;
	ld.global.u32 	%r83, [%rd35];
	mad.lo.s32 	%r84, %r102, %r31, %r2;
	mul.wide.s32 	%rd36, %r84, 4;
	add.s64 	%rd37, %rd1, %rd36;
	ld.global.u32 	%r85, [%rd37];
	mad.lo.s32 	%r86, %r85, %r83, %r107;
	cvt.u64.u32 	%rd38, %r3;
	cvt.u64.u32 	%rd39, %r102;
	add.s64 	%rd40, %rd39, %rd38;
	shl.b64 	%rd41, %rd40, 2;
	add.s64 	%rd42, %rd2, %rd41;
	ld.global.u32 	%r87, [%rd42+4];
	mul.wide.s32 	%rd43, %r31, 4;
	add.s64 	%rd44, %rd37, %rd43;
	ld.global.u32 	%r88, [%rd44];
	mad.lo.s32 	%r107, %r88, %r87, %r86;
	add.s32 	%r102, %r102, 2;
$L__BB0_11:
	and.b32  	%r89, %r30, 1;
	setp.eq.b32 	%p9, %r89, 1;
	not.pred 	%p10, %p9;
	@%p10 bra 	$L__BB0_13;
	add.s32 	%r90, %r102, %r3;
	mul.wide.u32 	%rd45, %r90, 4;
	add.s64 	%rd46, %rd2, %rd45;
	ld.global.u32 	%r91, [%rd46];
	mad.lo.s32 	%r92, %r102, %r31, %r2;
	mul.wide.s32 	%rd47, %r92, 4;
	add.s64 	%rd48, %rd1, %rd47;
	ld.global.u32 	%r93, [%rd48];
	mad.lo.s32 	%r107, %r93, %r91, %r107;
$L__BB0_13:
	mad.lo.s32 	%r94, %r31, %r1, %r2;
	cvta.to.global.u64 	%rd49, %rd6;
	mul.wide.s32 	%rd50, %r94, 4;
	add.s64 	%rd51, %rd49, %rd50;
	st.global.u32 	[%rd51], %r107;
$L__BB0_14:
	ret;

}


// ===== COMPILED SASS (sm_100) =====

	.target	sm_100

	.elftype	@"ET_EXEC"


//--------------------- .note.nv.tkinfo           --------------------------
	.section	.note.nv.tkinfo,"",@"SHT_NOTE"
	.sectionflags	@"SHF_NOTE_NV_TKINFO"
	.tkinfo
        /*0018*/ 	.word	0x00000002
        /*0030*/ 	.string	""
        /*0030*/ 	.string	"ptxas"
        /*0030*/ 	.string	"Cuda compilation tools, release 13.0, V13.0.88"
        /*0030*/ 	.string	"Build cuda_13.0.r13.0/compiler.36424714_0"
        /*0030*/ 	.string	"-arch sm_100 -m 64 "



//--------------------- .note.nv.cuinfo           --------------------------
	.section	.note.nv.cuinfo,"",@"SHT_NOTE"
	.sectionflags	@"SHF_NOTE_NV_CUINFO"
        /*0018*/ 	.short	0x0002
        /*001a*/ 	.short	0x0064
        /*001c*/ 	.short	0x0082
	.zero		2


//--------------------- .nv.info                  --------------------------
	.section	.nv.info,"",@"SHT_CUDA_INFO"
	.align	4


	//----- nvinfo : EIATTR_REGCOUNT
	.align		4
        /*0000*/ 	.byte	0x04, 0x2f
        /*0002*/ 	.short	(.L_1 - .L_0)
	.align		4
.L_0:
        /*0004*/ 	.word	index@(_Z15gpu_matrix_multPiS_S_iii)
        /*0008*/ 	.word	0x00000020


	//----- nvinfo : EIATTR_FRAME_SIZE
	.align		4
.L_1:
        /*000c*/ 	.byte	0x04, 0x11
        /*000e*/ 	.short	(.L_3 - .L_2)
	.align		4
.L_2:
        /*0010*/ 	.word	index@(_Z15gpu_matrix_multPiS_S_iii)
        /*0014*/ 	.word	0x00000000


	//----- nvinfo : EIATTR_MIN_STACK_SIZE
	.align		4
.L_3:
        /*0018*/ 	.byte	0x04, 0x12
        /*001a*/ 	.short	(.L_5 - .L_4)
	.align		4
.L_4:
        /*001c*/ 	.word	index@(_Z15gpu_matrix_multPiS_S_iii)
        /*0020*/ 	.word	0x00000000
.L_5:


//--------------------- .nv.compat                --------------------------
	.section	.nv.compat,"",@"SHT_CUDA_COMPAT_INFO"
	.align	4
        /*0000*/ 	.byte	0x02, 0x09, 0x00, 0x00, 0x02, 0x02, 0x01, 0x00, 0x02, 0x05, 0x05, 0x00, 0x03, 0x07, 0x01, 0x01
        /*0010*/ 	.byte	0x02, 0x03, 0x00, 0x00, 0x02, 0x06, 0x01, 0x00, 0x04, 0x0b, 0x08, 0x00, 0x09, 0x00, 0x00, 0x00
        /*0020*/ 	.byte	0x00, 0x00, 0x00, 0x00


//--------------------- .nv.info._Z15gpu_matrix_multPiS_S_iii --------------------------
	.section	.nv.info._Z15gpu_matrix_multPiS_S_iii,"",@"SHT_CUDA_INFO"
	.sectionflags	@""
	.align	4


	//----- nvinfo : EIATTR_CUDA_API_VERSION
	.align		4
        /*0000*/ 	.byte	0x04, 0x37
        /*0002*/ 	.short	(.L_7 - .L_6)
.L_6:
        /*0004*/ 	.word	0x00000082


	//----- nvinfo : EIATTR_KPARAM_INFO
	.align		4
.L_7:
        /*0008*/ 	.byte	0x04, 0x17
        /*000a*/ 	.short	(.L_9 - .L_8)
.L_8:
        /*000c*/ 	.word	0x00000000
        /*0010*/ 	.short	0x0005
        /*0012*/ 	.short	0x0020
        /*0014*/ 	.byte	0x00, 0xf0, 0x11, 0x00


	//----- nvinfo : EIATTR_KPARAM_INFO
	.align		4
.L_9:
        /*0018*/ 	.byte	0x04, 0x17
        /*001a*/ 	.short	(.L_11 - .L_10)
.L_10:
        /*001c*/ 	.word	0x00000000
        /*0020*/ 	.short	0x0004
        /*0022*/ 	.short	0x001c
        /*0024*/ 	.byte	0x00, 0xf0, 0x11, 0x00


	//----- nvinfo : EIATTR_KPARAM_INFO
	.align		4
.L_11:
        /*0028*/ 	.byte	0x04, 0x17
        /*002a*/ 	.short	(.L_13 - .L_12)
.L_12:
        /*002c*/ 	.word	0x00000000
        /*0030*/ 	.short	0x0003
        /*0032*/ 	.short	0x0018
        /*0034*/ 	.byte	0x00, 0xf0, 0x11, 0x00


	//----- nvinfo : EIATTR_KPARAM_INFO
	.align		4
.L_13:
        /*0038*/ 	.byte	0x04, 0x17
        /*003a*/ 	.short	(.L_15 - .L_14)
.L_14:
        /*003c*/ 	.word	0x00000000
        /*0040*/ 	.short	0x0002
        /*0042*/ 	.short	0x0010
        /*0044*/ 	.byte	0x00, 0xf5, 0x21, 0x00


	//----- nvinfo : EIATTR_KPARAM_INFO
	.align		4
.L_15:
        /*0048*/ 	.byte	0x04, 0x17
        /*004a*/ 	.short	(.L_17 - .L_16)
.L_16:
        /*004c*/ 	.word	0x00000000
        /*0050*/ 	.short	0x0001
        /*0052*/ 	.short	0x0008
        /*0054*/ 	.byte	0x00, 0xf5, 0x21, 0x00


	//----- nvinfo : EIATTR_KPARAM_INFO
	.align		4
.L_17:
        /*0058*/ 	.byte	0x04, 0x17
        /*005a*/ 	.short	(.L_19 - .L_18)
.L_18:
        /*005c*/ 	.word	0x00000000
        /*0060*/ 	.short	0x0000
        /*0062*/ 	.short	0x0000
        /*0064*/ 	.byte	0x00, 0xf5, 0x21, 0x00


	//----- nvinfo : EIATTR_SPARSE_MMA_MASK
	.align		4
.L_19:
        /*0068*/ 	.byte	0x03, 0x50
        /*006a*/ 	.short	0x0000


	//----- nvinfo : EIATTR_MAXREG_COUNT
	.align		4
        /*006c*/ 	.byte	0x03, 0x1b
        /*006e*/ 	.short	0x00ff


	//----- nvinfo : EIATTR_MERCURY_ISA_VERSION
	.align		4
        /*0070*/ 	.byte	0x03, 0x5f
        /*0072*/ 	.short	0x0101


	//----- nvinfo : EIATTR_VRC_CTA_INIT_COUNT
	.align		4
        /*0074*/ 	.byte	0x02, 0x4a
	.zero		1
	.zero		1


	//----- nvinfo : EIATTR_EXIT_INSTR_OFFSETS
	.align		4
        /*0078*/ 	.byte	0x04, 0x1c
        /*007a*/ 	.short	(.L_21 - .L_20)


	//   ....[0]....
.L_20:
        /*007c*/ 	.word	0x000000d0


	//   ....[1]....
        /*0080*/ 	.word	0x000008e0


	//----- nvinfo : EIATTR_CBANK_PARAM_SIZE
	.align		4
.L_21:
        /*0084*/ 	.byte	0x03, 0x19
        /*0086*/ 	.short	0x0024


	//----- nvinfo : EIATTR_PARAM_CBANK
	.align		4
        /*0088*/ 	.byte	0x04, 0x0a
        /*008a*/ 	.short	(.L_23 - .L_22)
	.align		4
.L_22:
        /*008c*/ 	.word	index@(.nv.constant0._Z15gpu_matrix_multPiS_S_iii)
        /*0090*/ 	.short	0x0380
        /*0092*/ 	.short	0x0024


	//----- nvinfo : EIATTR_SW_WAR
	.align		4
.L_23:
        /*0094*/ 	.byte	0x04, 0x36
        /*0096*/ 	.short	(.L_25 - .L_24)
.L_24:
        /*0098*/ 	.word	0x00000008
.L_25:


//--------------------- .nv.callgraph             --------------------------
	.section	.nv.callgraph,"",@"SHT_CUDA_CALLGRAPH"
	.align	4
	.sectionentsize	8
	.align		4
        /*0000*/ 	.word	0x00000000
	.align		4
        /*0004*/ 	.word	0xffffffff
	.align		4
        /*0008*/ 	.word	0x00000000
	.align		4
        /*000c*/ 	.word	0xfffffffe
	.align		4
        /*0010*/ 	.word	0x00000000
	.align		4
        /*0014*/ 	.word	0xfffffffd
	.align		4
        /*0018*/ 	.word	0x00000000
	.align		4
        /*001c*/ 	.word	0xfffffffc


//--------------------- .text._Z15gpu_matrix_multPiS_S_iii --------------------------
	.section	.text._Z15gpu_matrix_multPiS_S_iii,"ax",@progbits
	.align	128
        .global         _Z15gpu_matrix_multPiS_S_iii
        .type           _Z15gpu_matrix_multPiS_S_iii,@function
        .size           _Z15gpu_matrix_multPiS_S_iii,(.L_x_5 - _Z15gpu_matrix_multPiS_S_iii)
        .other          _Z15gpu_matrix_multPiS_S_iii,@"STO_CUDA_ENTRY STV_DEFAULT"
_Z15gpu_matrix_multPiS_S_iii:
.text._Z15gpu_matrix_multPiS_S_iii:
[----:B------:R-:W-:Y:S01]  /*0000*/  LDC R1, c[0x0][0x37c] ;  /* 0x0000df00ff017b82 */ /* 0x000fe20000000800 */
[----:B------:R-:W0:Y:S07]  /*0010*/  S2R R3, SR_TID.X ;  /* 0x0000000000037919 */ /* 0x000e2e0000002100 */
[----:B------:R-:W1:Y:S01]  /*0020*/  LDC R16, c[0x0][0x364] ;  /* 0x0000d900ff107b82 */ /* 0x000e620000000800 */
[----:B------:R-:W2:Y:S01]  /*0030*/  LDCU UR6, c[0x0][0x398] ;  /* 0x00007300ff0677ac */ /* 0x000ea20008000800 */
[----:B------:R-:W1:Y:S06]  /*0040*/  S2R R5, SR_TID.Y ;  /* 0x0000000000057919 */ /* 0x000e6c0000002200 */
[----:B------:R-:W0:Y:S08]  /*0050*/  S2UR UR5, SR_CTAID.X ;  /* 0x00000000000579c3 */ /* 0x000e300000002500 */
[----:B------:R-:W0:Y:S08]  /*0060*/  LDC R0, c[0x0][0x360] ;  /* 0x0000d800ff007b82 */ /* 0x000e300000000800 */
[----:B------:R-:W2:Y:S08]  /*0070*/  LDC R17, c[0x0][0x3a0] ;  /* 0x0000e800ff117b82 */ /* 0x000eb00000000800 */
[----:B------:R-:W1:Y:S01]  /*0080*/  S2UR UR4, SR_CTAID.Y ;  /* 0x00000000000479c3 */ /* 0x000e620000002600 */
[----:B0-----:R-:W-:Y:S01]  /*0090*/  IMAD R0, R0, UR5, R3 ;  /* 0x0000000500007c24 */ /* 0x001fe2000f8e0203 */
[----:B--2---:R-:W-:-:S04]  /*00a0*/  VIMNMX R3, PT, PT, R17, UR6, PT ;  /* 0x0000000611037c48 */ /* 0x004fc8000bfe0100 */
[----:B------:R-:W-:Y:S01]  /*00b0*/  ISETP.GT.AND P0, PT, R3, R0, PT ;  /* 0x000000000300720c */ /* 0x000fe20003f04270 */
[----:B-1----:R-:W-:-:S12]  /*00c0*/  IMAD R16, R16, UR4, R5 ;  /* 0x0000000410107c24 */ /* 0x002fd8000f8e0205 */
[----:B------:R-:W-:Y:S05]  /*00d0*/  @!P0 EXIT ;  /* 0x000000000000894d */ /* 0x000fea0003800000 */
[----:B------:R-:W0:Y:S01]  /*00e0*/  LDC R19, c[0x0][0x39c] ;  /* 0x0000e700ff137b82 */ /* 0x000e220000000800 */
[----:B------:R-:W1:Y:S01]  /*00f0*/  LDCU.64 UR4, c[0x0][0x358] ;  /* 0x00006b00ff0477ac */ /* 0x000e620008000a00 */
[----:B------:R-:W-:Y:S01]  /*0100*/  HFMA2 R24, -RZ, RZ, 0, 0 ;  /* 0x00000000ff187431 */ /* 0x000fe200000001ff */
[----:B0-----:R-:W-:-:S13]  /*0110*/  ISETP.GE.AND P0, PT, R19, 0x1, PT ;  /* 0x000000011300780c */ /* 0x001fda0003f06270 */
[----:B-1----:R-:W-:Y:S05]  /*0120*/  @!P0 BRA `(.L_x_0) ;  /* 0x0000000400dc8947 */ /* 0x002fea0003800000 */
[C---:B------:R-:W-:Y:S01]  /*0130*/  ISETP.GE.U32.AND P1, PT, R19.reuse, 0x8, PT ;  /* 0x000000081300780c */ /* 0x040fe20003f26070 */
[----:B------:R-:W-:Y:S01]  /*0140*/  IMAD R20, R16, R19, RZ ;  /* 0x0000001310147224 */ /* 0x000fe200078e02ff */
[----:B------:R-:W-:Y:S02]  /*0150*/  LOP3.LUT R27, R19, 0x7, RZ, 0xc0, !PT ;  /* 0x00000007131b7812 */ /* 0x000fe400078ec0ff */
[----:B------:R-:W-:Y:S02]  /*0160*/  MOV R21, RZ ;  /* 0x000000ff00157202 */ /* 0x000fe40000000f00 */
[----:B------:R-:W-:Y:S02]  /*0170*/  ISETP.NE.AND P0, PT, R27, RZ, PT ;  /* 0x000000ff1b00720c */ /* 0x000fe40003f05270 */
[----:B------:R-:W-:-:S05]  /*0180*/  MOV R24, RZ ;  /* 0x000000ff00187202 */ /* 0x000fca0000000f00 */
[----:B------:R-:W-:Y:S06]  /*0190*/  @!P1 BRA `(.L_x_1) ;  /* 0x0000000000c09947 */ /* 0x000fec0003800000 */
[----:B------:R-:W0:Y:S01]  /*01a0*/  LDC.64 R2, c[0x0][0x380] ;  /* 0x0000e000ff027b82 */ /* 0x000e220000000a00 */
[----:B------:R-:W-:Y:S02]  /*01b0*/  LOP3.LUT R21, R19, 0x7ffffff8, RZ, 0xc0, !PT ;  /* 0x7ffffff813157812 */ /* 0x000fe400078ec0ff */
[----:B------:R-:W-:Y:S02]  /*01c0*/  MOV R24, RZ ;  /* 0x000000ff00187202 */ /* 0x000fe40000000f00 */
[----:B------:R-:W-:Y:S02]  /*01d0*/  MOV R18, R0 ;  /* 0x0000000000127202 */ /* 0x000fe40000000f00 */
[----:B------:R-:W-:Y:S01]  /*01e0*/  IADD3 R22, PT, PT, -R21, RZ, RZ ;  /* 0x000000ff15167210 */ /* 0x000fe20007ffe1ff */
[----:B0-----:R-:W-:-:S03]  /*01f0*/  IMAD.WIDE.U32 R2, R20, 0x4, R2 ;  /* 0x0000000414027825 */ /* 0x001fc600078e0002 */
[----:B------:R-:W-:-:S04]  /*0200*/  IADD3 R4, P1, PT, R2, 0x10, RZ ;  /* 0x0000001002047810 */ /* 0x000fc80007f3e0ff */
[----:B------:R-:W-:-:S09]  /*0210*/  IADD3.X R3, PT, PT, RZ, R3, RZ, P1, !PT ;  /* 0x00000003ff037210 */ /* 0x000fd20000ffe4ff */
.L_x_2:
[----:B------:R-:W0:Y:S01]  /*0220*/  LDC.64 R14, c[0x0][0x388] ;  /* 0x0000e200ff0e7b82 */ /* 0x000e220000000a00 */
[----:B------:R-:W-:-:S05]  /*0230*/  MOV R2, R4 ;  /* 0x0000000400027202 */ /* 0x000fca0000000f00 */
[----:B------:R-:W2:Y:S04]  /*0240*/  LDG.E R25, desc[UR4][R2.64+-0x10] ;  /* 0xfffff00402197981 */ /* 0x000ea8000c1e1900 */
[----:B------:R-:W3:Y:S04]  /*0250*/  LDG.E R23, desc[UR4][R2.64+-0xc] ;  /* 0xfffff40402177981 */ /* 0x000ee8000c1e1900 */
[----:B------:R-:W4:Y:S04]  /*0260*/  LDG.E R29, desc[UR4][R2.64+-0x8] ;  /* 0xfffff804021d7981 */ /* 0x000f28000c1e1900 */
[----:B------:R-:W5:Y:S01]  /*0270*/  LDG.E R28, desc[UR4][R2.64+-0x4] ;  /* 0xfffffc04021c7981 */ /* 0x000f62000c1e1900 */
[----:B0-----:R-:W-:-:S05]  /*0280*/  IMAD.WIDE R14, R18, 0x4, R14 ;  /* 0x00000004120e7825 */ /* 0x001fca00078e020e */
[----:B------:R0:W2:Y:S01]  /*0290*/  LDG.E R26, desc[UR4][R14.64] ;  /* 0x000000040e1a7981 */ /* 0x0000a2000c1e1900 */
[----:B------:R-:W-:-:S04]  /*02a0*/  IMAD.WIDE R12, R17, 0x4, R14 ;  /* 0x00000004110c7825 */ /* 0x000fc800078e020e */
[C---:B------:R-:W-:Y:S02]  /*02b0*/  IMAD.WIDE R4, R17.reuse, 0x4, R12 ;  /* 0x0000000411047825 */ /* 0x040fe400078e020c */
[----:B------:R-:W3:Y:S02]  /*02c0*/  LDG.E R12, desc[UR4][R12.64] ;  /* 0x000000040c0c7981 */ /* 0x000ee4000c1e1900 */
[C---:B------:R-:W-:Y:S02]  /*02d0*/  IMAD.WIDE R8, R17.reuse, 0x4, R4 ;  /* 0x0000000411087825 */ /* 0x040fe400078e0204 */
[----:B------:R-:W4:Y:S02]  /*02e0*/  LDG.E R4, desc[UR4][R4.64] ;  /* 0x0000000404047981 */ /* 0x000f24000c1e1900 */
[C---:B------:R-:W-:Y:S02]  /*02f0*/  IMAD.WIDE R6, R17.reuse, 0x4, R8 ;  /* 0x0000000411067825 */ /* 0x040fe400078e0208 */
[----:B------:R-:W5:Y:S02]  /*0300*/  LDG.E R8, desc[UR4][R8.64] ;  /* 0x0000000408087981 */ /* 0x000f64000c1e1900 */
[----:B------:R-:W-:-:S02]  /*0310*/  IMAD.WIDE R10, R17, 0x4, R6 ;  /* 0x00000004110a7825 */ /* 0x000fc400078e0206 */
[----:B------:R-:W5:Y:S04]  /*0320*/  LDG.E R5, desc[UR4][R2.64] ;  /* 0x0000000402057981 */ /* 0x000f68000c1e1900 */
[----:B------:R-:W5:Y:S01]  /*0330*/  LDG.E R6, desc[UR4][R6.64] ;  /* 0x0000000406067981 */ /* 0x000f62000c1e1900 */
[----:B0-----:R-:W-:-:S03]  /*0340*/  IMAD.WIDE R14, R17, 0x4, R10 ;  /* 0x00000004110e7825 */ /* 0x001fc600078e020a */
[----:B------:R-:W5:Y:S04]  /*0350*/  LDG.E R10, desc[UR4][R10.64] ;  /* 0x000000040a0a7981 */ /* 0x000f68000c1e1900 */
[----:B------:R-:W5:Y:S04]  /*0360*/  LDG.E R13, desc[UR4][R14.64] ;  /* 0x000000040e0d7981 */ /* 0x000f68000c1e1900 */
[----:B------:R-:W5:Y:S04]  /*0370*/  LDG.E R7, desc[UR4][R2.64+0x4] ;  /* 0x0000040402077981 */ /* 0x000f68000c1e1900 */
[----:B------:R-:W5:Y:S01]  /*0380*/  LDG.E R9, desc[UR4][R2.64+0xc] ;  /* 0x00000c0402097981 */ /* 0x000f62000c1e1900 */
[----:B--2---:R-:W-:-:S02]  /*0390*/  IMAD R26, R25, R26, R24 ;  /* 0x0000001a191a7224 */ /* 0x004fc400078e0218 */
[----:B------:R-:W-:Y:S02]  /*03a0*/  IMAD.WIDE R24, R17, 0x4, R14 ;  /* 0x0000000411187825 */ /* 0x000fe400078e020e */
[----:B------:R0:W2:Y:S04]  /*03b0*/  LDG.E R14, desc[UR4][R2.64+0x8] ;  /* 0x00000804020e7981 */ /* 0x0000a8000c1e1900 */
[----:B------:R-:W2:Y:S01]  /*03c0*/  LDG.E R24, desc[UR4][R24.64] ;  /* 0x0000000418187981 */ /* 0x000ea2000c1e1900 */
[----:B---3--:R-:W-:Y:S01]  /*03d0*/  IMAD R12, R23, R12, R26 ;  /* 0x0000000c170c7224 */ /* 0x008fe200078e021a */
[----:B------:R-:W-:-:S03]  /*03e0*/  IADD3 R22, PT, PT, R22, 0x8, RZ ;  /* 0x0000000816167810 */ /* 0x000fc60007ffe0ff */
[----:B----4-:R-:W-:Y:S01]  /*03f0*/  IMAD R29, R29, R4, R12 ;  /* 0x000000041d1d7224 */ /* 0x010fe200078e020c */
[----:B------:R-:W-:-:S03]  /*0400*/  ISETP.NE.AND P1, PT, R22, RZ, PT ;  /* 0x000000ff1600720c */ /* 0x000fc60003f25270 */
[----:B-----5:R-:W-:Y:S01]  /*0410*/  IMAD R8, R28, R8, R29 ;  /* 0x000000081c087224 */ /* 0x020fe200078e021d */
[----:B------:R-:W-:-:S03]  /*0420*/  IADD3 R4, P2, PT, R2, 0x20, RZ ;  /* 0x0000002002047810 */ /* 0x000fc60007f5e0ff */
[----:B------:R-:W-:Y:S01]  /*0430*/  IMAD R5, R5, R6, R8 ;  /* 0x0000000605057224 */ /* 0x000fe200078e0208 */
[----:B0-----:R-:W-:Y:S02]  /*0440*/  IADD3.X R3, PT, PT, RZ, R3, RZ, P2, !PT ;  /* 0x00000003ff037210 */ /* 0x001fe400017fe4ff */
[----:B------:R-:W-:Y:S01]  /*0450*/  LEA R18, R17, R18, 0x3 ;  /* 0x0000001211127211 */ /* 0x000fe200078e18ff */
[----:B------:R-:W-:-:S04]  /*0460*/  IMAD R5, R7, R10, R5 ;  /* 0x0000000a07057224 */ /* 0x000fc800078e0205 */
[----:B--2---:R-:W-:-:S04]  /*0470*/  IMAD R5, R14, R13, R5 ;  /* 0x0000000d0e057224 */ /* 0x004fc800078e0205 */
[----:B------:R-:W-:Y:S01]  /*0480*/  IMAD R24, R9, R24, R5 ;  /* 0x0000001809187224 */ /* 0x000fe200078e0205 */
[----:B------:R-:W-:Y:S06]  /*0490*/  @P1 BRA `(.L_x_2) ;  /* 0xfffffffc00601947 */ /* 0x000fec000383ffff */
.L_x_1:
[----:B------:R-:W-:Y:S05]  /*04a0*/  @!P0 BRA `(.L_x_0) ;  /* 0x0000000000fc8947 */ /* 0x000fea0003800000 */
[----:B------:R-:W-:Y:S02]  /*04b0*/  ISETP.GE.U32.AND P1, PT, R27, 0x4, PT ;  /* 0x000000041b00780c */ /* 0x000fe40003f26070 */
[----:B------:R-:W-:-:S04]  /*04c0*/  LOP3.LUT R14, R19, 0x3, RZ, 0xc0, !PT ;  /* 0x00000003130e7812 */ /* 0x000fc800078ec0ff */
[----:B------:R-:W-:-:S07]  /*04d0*/  ISETP.NE.AND P0, PT, R14, RZ, PT ;  /* 0x000000ff0e00720c */ /* 0x000fce0003f05270 */
[----:B------:R-:W-:Y:S06]  /*04e0*/  @!P1 BRA `(.L_x_3) ;  /* 0x00000000006c9947 */ /* 0x000fec0003800000 */
[----:B------:R-:W0:Y:S01]  /*04f0*/  LDC.64 R4, c[0x0][0x388] ;  /* 0x0000e200ff047b82 */ /* 0x000e220000000a00 */
[----:B------:R-:W1:Y:S01]  /*0500*/  LDCU.64 UR6, c[0x0][0x380] ;  /* 0x00007000ff0677ac */ /* 0x000e620008000a00 */
[----:B------:R-:W-:Y:S01]  /*0510*/  IMAD R7, R21, R17, R0 ;  /* 0x0000001115077224 */ /* 0x000fe200078e0200 */
[CC--:B------:R-:W-:Y:S02]  /*0520*/  IADD3 R3, PT, PT, R20.reuse, R21.reuse, RZ ;  /* 0x0000001514037210 */ /* 0x0c0fe40007ffe0ff */
[----:B------:R-:W-:-:S03]  /*0530*/  IADD3 R8, P1, PT, R20, R21, RZ ;  /* 0x0000001514087210 */ /* 0x000fc60007f3e0ff */
[----:B------:R-:W2:Y:S01]  /*0540*/  LDC.64 R12, c[0x0][0x380] ;  /* 0x0000e000ff0c7b82 */ /* 0x000ea20000000a00 */
[----:B0-----:R-:W-:-:S04]  /*0550*/  IMAD.WIDE R4, R7, 0x4, R4 ;  /* 0x0000000407047825 */ /* 0x001fc800078e0204 */
[----:B------:R-:W-:Y:S02]  /*0560*/  IMAD.WIDE R6, R17, 0x4, R4 ;  /* 0x0000000411067825 */ /* 0x000fe400078e0204 */
[----:B------:R-:W3:Y:S02]  /*0570*/  LDG.E R4, desc[UR4][R4.64] ;  /* 0x0000000404047981 */ /* 0x000ee4000c1e1900 */
[----:B--2---:R-:W-:Y:S01]  /*0580*/  IMAD.WIDE.U32 R12, R3, 0x4, R12 ;  /* 0x00000004030c7825 */ /* 0x004fe200078e000c */
[----:B------:R-:W-:Y:S02]  /*0590*/  IADD3.X R3, PT, PT, RZ, RZ, RZ, P1, !PT ;  /* 0x000000ffff037210 */ /* 0x000fe40000ffe4ff */
[----:B-1----:R-:W-:-:S03]  /*05a0*/  LEA R2, P1, R8, UR6, 0x2 ;  /* 0x0000000608027c11 */ /* 0x002fc6000f8210ff */
[----:B------:R-:W3:Y:S01]  /*05b0*/  LDG.E R13, desc[UR4][R12.64] ;  /* 0x000000040c0d7981 */ /* 0x000ee2000c1e1900 */
[----:B------:R-:W-:Y:S01]  /*05c0*/  LEA.HI.X R3, R8, UR7, R3, 0x2, P1 ;  /* 0x0000000708037c11 */ /* 0x000fe200088f1403 */
[C---:B------:R-:W-:Y:S02]  /*05d0*/  IMAD.WIDE R8, R17.reuse, 0x4, R6 ;  /* 0x0000000411087825 */ /* 0x040fe400078e0206 */
[----:B------:R-:W2:Y:S04]  /*05e0*/  LDG.E R6, desc[UR4][R6.64] ;  /* 0x0000000406067981 */ /* 0x000ea8000c1e1900 */
[----:B------:R-:W2:Y:S01]  /*05f0*/  LDG.E R15, desc[UR4][R2.64+0x4] ;  /* 0x00000404020f7981 */ /* 0x000ea2000c1e1900 */
[----:B------:R-:W-:-:S03]  /*0600*/  IMAD.WIDE R10, R17, 0x4, R8 ;  /* 0x00000004110a7825 */ /* 0x000fc600078e0208 */
[----:B------:R-:W4:Y:S04]  /*0610*/  LDG.E R22, desc[UR4][R8.64] ;  /* 0x0000000408167981 */ /* 0x000f28000c1e1900 */
[----:B------:R-:W4:Y:S04]  /*0620*/  LDG.E R18, desc[UR4][R2.64+0x8] ;  /* 0x0000080402127981 */ /* 0x000f28000c1e1900 */
[----:B------:R-:W5:Y:S04]  /*0630*/  LDG.E R26, desc[UR4][R2.64+0xc] ;  /* 0x00000c04021a7981 */ /* 0x000f68000c1e1900 */
[----:B------:R-:W5:Y:S01]  /*0640*/  LDG.E R10, desc[UR4][R10.64] ;  /* 0x000000040a0a7981 */ /* 0x000f62000c1e1900 */
[----:B------:R-:W-:Y:S01]  /*0650*/  IADD3 R21, PT, PT, R21, 0x4, RZ ;  /* 0x0000000415157810 */ /* 0x000fe20007ffe0ff */
[----:B---3--:R-:W-:-:S04]  /*0660*/  IMAD R24, R13, R4, R24 ;  /* 0x000000040d187224 */ /* 0x008fc800078e0218 */
[----:B--2---:R-:W-:-:S04]  /*0670*/  IMAD R15, R15, R6, R24 ;  /* 0x000000060f0f7224 */ /* 0x004fc800078e0218 */
[----:B----4-:R-:W-:-:S04]  /*0680*/  IMAD R15, R18, R22, R15 ;  /* 0x00000016120f7224 */ /* 0x010fc800078e020f */
[----:B-----5:R-:W-:-:S07]  /*0690*/  IMAD R24, R26, R10, R15 ;  /* 0x0000000a1a187224 */ /* 0x020fce00078e020f */
.L_x_3:
[----:B------:R-:W-:Y:S05]  /*06a0*/  @!P0 BRA `(.L_x_0) ;  /* 0x00000000007c8947 */ /* 0x000fea0003800000 */
[----:B------:R-:W-:Y:S01]  /*06b0*/  ISETP.NE.AND P1, PT, R14, 0x1, PT ;  /* 0x000000010e00780c */ /* 0x000fe20003f25270 */
[----:B------:R-:W0:Y:S01]  /*06c0*/  LDC.64 R10, c[0x0][0x380] ;  /* 0x0000e000ff0a7b82 */ /* 0x000e220000000a00 */
[----:B------:R-:W-:-:S04]  /*06d0*/  LOP3.LUT R19, R19, 0x1, RZ, 0xc0, !PT ;  /* 0x0000000113137812 */ /* 0x000fc800078ec0ff */
[----:B------:R-:W-:-:S03]  /*06e0*/  ISETP.NE.U32.AND P0, PT, R19, 0x1, PT ;  /* 0x000000011300780c */ /* 0x000fc60003f05070 */
[----:B------:R-:W1:Y:S04]  /*06f0*/  LDC.64 R8, c[0x0][0x388] ;  /* 0x0000e200ff087b82 */ /* 0x000e680000000a00 */
[CC--:B------:R-:W-:Y:S02]  /*0700*/  @P1 IADD3 R13, PT, PT, R20.reuse, R21.reuse, RZ ;  /* 0x00000015140d1210 */ /* 0x0c0fe40007ffe0ff */
[----:B------:R-:W-:Y:S02]  /*0710*/  @P1 IADD3 R12, P2, PT, R20, R21, RZ ;  /* 0x00000015140c1210 */ /* 0x000fe40007f5e0ff */
[----:B------:R-:W2:Y:S02]  /*0720*/  @P1 LDC.64 R2, c[0x0][0x380] ;  /* 0x0000e000ff021b82 */ /* 0x000ea40000000a00 */
[----:B------:R-:W-:-:S06]  /*0730*/  @P1 IADD3.X R14, PT, PT, RZ, RZ, RZ, P2, !PT ;  /* 0x000000ffff0e1210 */ /* 0x000fcc00017fe4ff */
[----:B------:R-:W3:Y:S01]  /*0740*/  LDC.64 R4, c[0x0][0x380] ;  /* 0x0000e000ff047b82 */ /* 0x000ee20000000a00 */
[----:B0-----:R-:W-:-:S04]  /*0750*/  @P1 IMAD.WIDE.U32 R10, R13, 0x4, R10 ;  /* 0x000000040d0a1825 */ /* 0x001fc800078e000a */
[C---:B------:R-:W-:Y:S01]  /*0760*/  @P1 IMAD R13, R21.reuse, R17, R0 ;  /* 0x00000011150d1224 */ /* 0x040fe200078e0200 */
[----:B------:R-:W-:Y:S01]  /*0770*/  @P1 IADD3 R21, PT, PT, R21, 0x2, RZ ;  /* 0x0000000215151810 */ /* 0x000fe20007ffe0ff */
[----:B------:R-:W4:Y:S01]  /*0780*/  @P1 LDG.E R11, desc[UR4][R10.64] ;  /* 0x000000040a0b1981 */ /* 0x000f22000c1e1900 */
[----:B------:R-:W0:Y:S01]  /*0790*/  LDC.64 R6, c[0x0][0x388] ;  /* 0x0000e200ff067b82 */ /* 0x000e220000000a00 */
[----:B-1----:R-:W-:Y:S01]  /*07a0*/  @P1 IMAD.WIDE R8, R13, 0x4, R8 ;  /* 0x000000040d081825 */ /* 0x002fe200078e0208 */
[----:B------:R-:W-:Y:S02]  /*07b0*/  @!P0 IADD3 R15, PT, PT, R20, R21, RZ ;  /* 0x00000015140f8210 */ /* 0x000fe40007ffe0ff */
[----:B--2---:R-:W-:Y:S01]  /*07c0*/  @P1 LEA R2, P2, R12, R2, 0x2 ;  /* 0x000000020c021211 */ /* 0x004fe200078410ff */
[----:B------:R-:W-:-:S03]  /*07d0*/  @!P0 IMAD R21, R21, R17, R0 ;  /* 0x0000001115158224 */ /* 0x000fc600078e0200 */
[----:B------:R-:W-:Y:S01]  /*07e0*/  @P1 LEA.HI.X R3, R12, R3, R14, 0x2, P2 ;  /* 0x000000030c031211 */ /* 0x000fe200010f140e */
[----:B------:R-:W-:Y:S01]  /*07f0*/  @P1 IMAD.WIDE R12, R17, 0x4, R8 ;  /* 0x00000004110c1825 */ /* 0x000fe200078e0208 */
[----:B------:R-:W4:Y:S03]  /*0800*/  @P1 LDG.E R14, desc[UR4][R8.64] ;  /* 0x00000004080e1981 */ /* 0x000f26000c1e1900 */
[----:B---3--:R-:W-:Y:S01]  /*0810*/  @!P0 IMAD.WIDE.U32 R4, R15, 0x4, R4 ;  /* 0x000000040f048825 */ /* 0x008fe200078e0004 */
[----:B------:R-:W2:Y:S04]  /*0820*/  @P1 LDG.E R2, desc[UR4][R2.64+0x4] ;  /* 0x0000040402021981 */ /* 0x000ea8000c1e1900 */
[----:B------:R-:W2:Y:S01]  /*0830*/  @P1 LDG.E R12, desc[UR4][R12.64] ;  /* 0x000000040c0c1981 */ /* 0x000ea2000c1e1900 */
[----:B0-----:R-:W-:-:S03]  /*0840*/  @!P0 IMAD.WIDE R6, R21, 0x4, R6 ;  /* 0x0000000415068825 */ /* 0x001fc600078e0206 */
[----:B------:R-:W3:Y:S04]  /*0850*/  @!P0 LDG.E R5, desc[UR4][R4.64] ;  /* 0x0000000404058981 */ /* 0x000ee8000c1e1900 */
[----:B------:R-:W3:Y:S01]  /*0860*/  @!P0 LDG.E R6, desc[UR4][R6.64] ;  /* 0x0000000406068981 */ /* 0x000ee2000c1e1900 */
[----:B----4-:R-:W-:-:S04]  /*0870*/  @P1 IMAD R11, R11, R14, R24 ;  /* 0x0000000e0b0b1224 */ /* 0x010fc800078e0218 */
[----:B--2---:R-:W-:-:S04]  /*0880*/  @P1 IMAD R24, R2, R12, R11 ;  /* 0x0000000c02181224 */ /* 0x004fc800078e020b */
[----:B---3--:R-:W-:-:S07]  /*0890*/  @!P0 IMAD R24, R5, R6, R24 ;  /* 0x0000000605188224 */ /* 0x008fce00078e0218 */
.L_x_0:
[----:B------:R-:W0:Y:S01]  /*08a0*/  LDC.64 R2, c[0x0][0x390] ;  /* 0x0000e400ff027b82 */ /* 0x000e220000000a00 */
[----:B------:R-:W-:-:S04]  /*08b0*/  IMAD R17, R16, R17, R0 ;  /* 0x0000001110117224 */ /* 0x000fc800078e0200 */
[----:B0-----:R-:W-:-:S05]  /*08c0*/  IMAD.WIDE R2, R17, 0x4, R2 ;  /* 0x0000000411027825 */ /* 0x001fca00078e0202 */
[----:B------:R-:W-:Y:S01]  /*08d0*/  STG.E desc[UR4][R2.64], R24 ;  /* 0x0000001802007986 */ /* 0x000fe2000c101904 */
[----:B------:R-:W-:Y:S05]  /*08e0*/  EXIT ;  /* 0x000000000000794d */ /* 0x000fea0003800000 */
.L_x_4:
[----:B------:R-:W-:-:S00]  /*08f0*/  BRA `(.L_x_4) ;  /* 0xfffffffc00fc7947 */ /* 0x000fc0000383ffff */
[----:B------:R-:W-:-:S00]  /*0900*/  NOP ;  /* 0x0000000000007918 */ /* 0x000fc00000000000 */
[----:B------:R-:W-:-:S00]  /*0910*/  NOP ;  /* 0x0000000000007918 */ /* 0x000fc00000000000 */
[----:B------:R-:W-:-:S00]  /*0920*/  NOP ;  /* 0x0000000000007918 */ /* 0x000fc00000000000 */
[----:B------:R-:W-:-:S00]  /*0930*/  NOP ;  /* 0x0000000000007918 */ /* 0x000fc00000000000 */
[----:B------:R-:W-:-:S00]  /*0940*/  NOP ;  /* 0x0000000000007918 */ /* 0x000fc00000000000 */
[----:B------:R-:W-:-:S00]  /*0950*/  NOP ;  /* 0x0000000000007918 */ /* 0x000fc00000000000 */
[----:B------:R-:W-:-:S00]  /*0960*/  NOP ;  /* 0x0000000000007918 */ /* 0x000fc00000000000 */
[----:B------:R-:W-:-:S00]  /*0970*/  NOP ;  /* 0x0000000000007918 */ /* 0x000fc00000000000 */
.L_x_5:


//--------------------- .nv.shared.reserved.0     --------------------------
	.section	.nv.shared.reserved.0,"aw",@nobits
	.weak		__nv_reservedSMEM_offset_0_alias
	.size		__nv_reservedSMEM_offset_0_alias, 0, 64
	.other		__nv_reservedSMEM_offset_0_alias,@"STO_CUDA_RESERVED_SHARED STV_DEFAULT"
__nv_reservedSMEM_offset_0_alias:
	.zero		0
	.zero		64


//--------------------- .nv.constant0._Z15gpu_matrix_multPiS_S_iii --------------------------
	.section	.nv.constant0._Z15gpu_matrix_multPiS_S_iii,"a",@progbits
	.sectionflags	@""
	.align	4
.nv.constant0._Z15gpu_matrix_multPiS_S_iii:
	.zero		932


//--------------------- SYMBOLS --------------------------

	.type		.nv.reservedSmem.offset0,@object
	.size		.nv.reservedSmem.offset0,0x4
